//
// Generated by NVIDIA NVVM Compiler
//
// Compiler Build ID: CL-36424714
// Cuda compilation tools, release 13.0, V13.0.88
// Based on NVVM 20.0.0
//

.version 9.0
.target sm_100
.address_size 64

	// .globl	_Z3addPiS_S_i
.extern .func  (.param .b32 func_retval0) vprintf
(
	.param .b64 vprintf_param_0,
	.param .b64 vprintf_param_1
)
;
.global .align 1 .b8 $str[44] = {84, 104, 114, 101, 97, 100, 32, 37, 100, 32, 101, 120, 101, 99, 117, 116, 97, 110, 100, 111, 44, 32, 115, 111, 109, 97, 110, 100, 111, 32, 37, 100, 32, 43, 32, 37, 100, 32, 61, 32, 37, 100, 10};

.visible .entry _Z3addPiS_S_i(
	.param .u64 .ptr .align 1 _Z3addPiS_S_i_param_0,
	.param .u64 .ptr .align 1 _Z3addPiS_S_i_param_1,
	.param .u64 .ptr .align 1 _Z3addPiS_S_i_param_2,
	.param .u32 _Z3addPiS_S_i_param_3
)
{
	.local .align 16 .b8 	__local_depot0[16];
	.reg .b64 	%SP;
	.reg .b64 	%SPL;
	.reg .pred 	%p<3>;
	.reg .b32 	%r<13>;
	.reg .b64 	%rd<15>;

	mov.u64 	%SPL, __local_depot0;
	cvta.local.u64 	%SP, %SPL;
	ld.param.u64 	%rd3, [_Z3addPiS_S_i_param_0];
	ld.param.u64 	%rd4, [_Z3addPiS_S_i_param_1];
	ld.param.u64 	%rd5, [_Z3addPiS_S_i_param_2];
	ld.param.u32 	%r3, [_Z3addPiS_S_i_param_3];
	mov.u32 	%r4, %tid.x;
	mov.u32 	%r5, %ctaid.x;
	mov.u32 	%r6, %ntid.x;
	mad.lo.s32 	%r1, %r5, %r6, %r4;
	setp.ge.s32 	%p1, %r1, %r3;
	@%p1 bra 	$L__BB0_3;
	cvta.to.global.u64 	%rd6, %rd3;
	cvta.to.global.u64 	%rd7, %rd4;
	cvta.to.global.u64 	%rd8, %rd5;
	mul.wide.s32 	%rd9, %r1, 4;
	add.s64 	%rd1, %rd6, %rd9;
	ld.global.u32 	%r7, [%rd1];
	add.s64 	%rd2, %rd7, %rd9;
	ld.global.u32 	%r8, [%rd2];
	add.s32 	%r2, %r8, %r7;
	add.s64 	%rd10, %rd8, %rd9;
	st.global.u32 	[%rd10], %r2;
	setp.gt.s32 	%p2, %r3, 10;
	@%p2 bra 	$L__BB0_3;
	ld.global.u32 	%r9, [%rd1];
	ld.global.u32 	%r10, [%rd2];
	add.u64 	%rd11, %SP, 0;
	add.u64 	%rd12, %SPL, 0;
	st.local.v4.u32 	[%rd12], {%r1, %r9, %r10, %r2};
	mov.u64 	%rd13, $str;
	cvta.global.u64 	%rd14, %rd13;
	{ // callseq 0, 0
	.param .b64 param0;
	st.param.b64 	[param0], %rd14;
	.param .b64 param1;
	st.param.b64 	[param1], %rd11;
	.param .b32 retval0;
	call.uni (retval0), 
	vprintf, 
	(
	param0, 
	param1
	);
	ld.param.b32 	%r11, [retval0];
	} // callseq 0
$L__BB0_3:
	ret;

}


// ===== COMPILED SASS (sm_100) =====

	.target	sm_100

	.elftype	@"ET_EXEC"


//--------------------- .note.nv.tkinfo           --------------------------
	.section	.note.nv.tkinfo,"",@"SHT_NOTE"
	.sectionflags	@"SHF_NOTE_NV_TKINFO"
	.tkinfo
        /*0018*/ 	.word	0x00000002
        /*0030*/ 	.string	""
        /*0030*/ 	.string	"ptxas"
        /*0030*/ 	.string	"Cuda compilation tools, release 13.0, V13.0.88"
        /*0030*/ 	.string	"Build cuda_13.0.r13.0/compiler.36424714_0"
        /*0030*/ 	.string	"-arch sm_100 -m 64 "



//--------------------- .note.nv.cuinfo           --------------------------
	.section	.note.nv.cuinfo,"",@"SHT_NOTE"
	.sectionflags	@"SHF_NOTE_NV_CUINFO"
        /*0018*/ 	.short	0x0002
        /*001a*/ 	.short	0x0064
        /*001c*/ 	.short	0x0082
	.zero		2


//--------------------- .nv.info                  --------------------------
	.section	.nv.info,"",@"SHT_CUDA_INFO"
	.align	4


	//----- nvinfo : EIATTR_REGCOUNT
	.align		4
        /*0000*/ 	.byte	0x04, 0x2f
        /*0002*/ 	.short	(.L_2 - .L_1)
	.align		4
.L_1:
        /*0004*/ 	.word	index@(_Z3addPiS_S_i)
        /*0008*/ 	.word	0x00000018


	//----- nvinfo : EIATTR_FRAME_SIZE
	.align		4
.L_2:
        /*000c*/ 	.byte	0x04, 0x11
        /*000e*/ 	.short	(.L_4 - .L_3)
	.align		4
.L_3:
        /*0010*/ 	.word	index@(_Z3addPiS_S_i)
        /*0014*/ 	.word	0x00000010


	//----- nvinfo : EIATTR_MIN_STACK_SIZE
	.align		4
.L_4:
        /*0018*/ 	.byte	0x04, 0x12
        /*001a*/ 	.short	(.L_6 - .L_5)
	.align		4
.L_5:
        /*001c*/ 	.word	index@(_Z3addPiS_S_i)
        /*0020*/ 	.word	0x00000010
.L_6:


//--------------------- .nv.compat                --------------------------
	.section	.nv.compat,"",@"SHT_CUDA_COMPAT_INFO"
	.align	4
        /*0000*/ 	.byte	0x02, 0x09, 0x00, 0x00, 0x02, 0x02, 0x01, 0x00, 0x02, 0x05, 0x05, 0x00, 0x03, 0x07, 0x01, 0x01
        /*0010*/ 	.byte	0x02, 0x03, 0x00, 0x00, 0x02, 0x06, 0x01, 0x00, 0x04, 0x0b, 0x08, 0x00, 0x09, 0x00, 0x00, 0x00
        /*0020*/ 	.byte	0x00, 0x00, 0x00, 0x00


//--------------------- .nv.info._Z3addPiS_S_i    --------------------------
	.section	.nv.info._Z3addPiS_S_i,"",@"SHT_CUDA_INFO"
	.sectionflags	@""
	.align	4


	//----- nvinfo : EIATTR_CUDA_API_VERSION
	.align		4
        /*0000*/ 	.byte	0x04, 0x37
        /*0002*/ 	.short	(.L_8 - .L_7)
.L_7:
        /*0004*/ 	.word	0x00000082


	//----- nvinfo : EIATTR_KPARAM_INFO
	.align		4
.L_8:
        /*0008*/ 	.byte	0x04, 0x17
        /*000a*/ 	.short	(.L_10 - .L_9)
.L_9:
        /*000c*/ 	.word	0x00000000
        /*0010*/ 	.short	0x0003
        /*0012*/ 	.short	0x0018
        /*0014*/ 	.byte	0x00, 0xf0, 0x11, 0x00


	//----- nvinfo : EIATTR_KPARAM_INFO
	.align		4
.L_10:
        /*0018*/ 	.byte	0x04, 0x17
        /*001a*/ 	.short	(.L_12 - .L_11)
.L_11:
        /*001c*/ 	.word	0x00000000
        /*0020*/ 	.short	0x0002
        /*0022*/ 	.short	0x0010
        /*0024*/ 	.byte	0x00, 0xf5, 0x21, 0x00


	//----- nvinfo : EIATTR_KPARAM_INFO
	.align		4
.L_12:
        /*0028*/ 	.byte	0x04, 0x17
        /*002a*/ 	.short	(.L_14 - .L_13)
.L_13:
        /*002c*/ 	.word	0x00000000
        /*0030*/ 	.short	0x0001
        /*0032*/ 	.short	0x0008
        /*0034*/ 	.byte	0x00, 0xf5, 0x21, 0x00


	//----- nvinfo : EIATTR_KPARAM_INFO
	.align		4
.L_14:
        /*0038*/ 	.byte	0x04, 0x17
        /*003a*/ 	.short	(.L_16 - .L_15)
.L_15:
        /*003c*/ 	.word	0x00000000
        /*0040*/ 	.short	0x0000
        /*0042*/ 	.short	0x0000
        /*0044*/ 	.byte	0x00, 0xf5, 0x21, 0x00


	//----- nvinfo : EIATTR_SPARSE_MMA_MASK
	.align		4
.L_16:
        /*0048*/ 	.byte	0x03, 0x50
        /*004a*/ 	.short	0x0000


	//----- nvinfo : EIATTR_MAXREG_COUNT
	.align		4
        /*004c*/ 	.byte	0x03, 0x1b
        /*004e*/ 	.short	0x00ff


	//----- nvinfo : EIATTR_EXTERNS
	.align		4
        /*0050*/ 	.byte	0x04, 0x0f
        /*0052*/ 	.short	(.L_18 - .L_17)


	//   ....[0]....
	.align		4
.L_17:
        /*0054*/ 	.word	index@(vprintf)


	//----- nvinfo : EIATTR_MERCURY_ISA_VERSION
	.align		4
.L_18:
        /*0058*/ 	.byte	0x03, 0x5f
        /*005a*/ 	.short	0x0101


	//----- nvinfo : EIATTR_VRC_CTA_INIT_COUNT
	.align		4
        /*005c*/ 	.byte	0x02, 0x4a
	.zero		1
	.zero		1


	//----- nvinfo : EIATTR_SYSCALL_OFFSETS
	.align		4
        /*0060*/ 	.byte	0x04, 0x46
        /*0062*/ 	.short	(.L_20 - .L_19)


	//   ....[0]....
.L_19:
        /*0064*/ 	.word	0x00000230


	//----- nvinfo : EIATTR_EXIT_INSTR_OFFSETS
	.align		4
.L_20:
        /*0068*/ 	.byte	0x04, 0x1c
        /*006a*/ 	.short	(.L_22 - .L_21)


	//   ....[0]....
.L_21:
        /*006c*/ 	.word	0x000000c0


	//   ....[1]....
        /*0070*/ 	.word	0x00000190


	//   ....[2]....
        /*0074*/ 	.word	0x00000240


	//----- nvinfo : EIATTR_CRS_STACK_SIZE
	.align		4
.L_22:
        /*0078*/ 	.byte	0x04, 0x1e
        /*007a*/ 	.short	(.L_24 - .L_23)
.L_23:
        /*007c*/ 	.word	0x00000000


	//----- nvinfo : EIATTR_CBANK_PARAM_SIZE
	.align		4
.L_24:
        /*0080*/ 	.byte	0x03, 0x19
        /*0082*/ 	.short	0x001c


	//----- nvinfo : EIATTR_PARAM_CBANK
	.align		4
        /*0084*/ 	.byte	0x04, 0x0a
        /*0086*/ 	.short	(.L_26 - .L_25)
	.align		4
.L_25:
        /*0088*/ 	.word	index@(.nv.constant0._Z3addPiS_S_i)
        /*008c*/ 	.short	0x0380
        /*008e*/ 	.short	0x001c


	//----- nvinfo : EIATTR_SW_WAR
	.align		4
.L_26:
        /*0090*/ 	.byte	0x04, 0x36
        /*0092*/ 	.short	(.L_28 - .L_27)
.L_27:
        /*0094*/ 	.word	0x00000008
.L_28:


//--------------------- .nv.callgraph             --------------------------
	.section	.nv.callgraph,"",@"SHT_CUDA_CALLGRAPH"
	.align	4
	.sectionentsize	8
	.align		4
        /*0000*/ 	.word	0x00000000
	.align		4
        /*0004*/ 	.word	0xffffffff
	.align		4
        /*0008*/ 	.word	index@(_Z3addPiS_S_i)
	.align		4
        /*000c*/ 	.word	index@(vprintf)
	.align		4
        /*0010*/ 	.word	0x00000000
	.align		4
        /*0014*/ 	.word	0xfffffffe
	.align		4
        /*0018*/ 	.word	0x00000000
	.align		4
        /*001c*/ 	.word	0xfffffffd
	.align		4
        /*0020*/ 	.word	0x00000000
	.align		4
        /*0024*/ 	.word	0xfffffffc


//--------------------- .nv.constant4             --------------------------
	.section	.nv.constant4,"a",@progbits
	.align	8
	.align		8
.nv.constant4:
        /*0000*/ 	.dword	vprintf
	.align		8
        /*0008*/ 	.dword	$str


//--------------------- .text._Z3addPiS_S_i       --------------------------
	.section	.text._Z3addPiS_S_i,"ax",@progbits
	.align	128
        .global         _Z3addPiS_S_i
        .type           _Z3addPiS_S_i,@function
        .size           _Z3addPiS_S_i,(.L_x_2 - _Z3addPiS_S_i)
        .other          _Z3addPiS_S_i,@"STO_CUDA_ENTRY STV_DEFAULT"
_Z3addPiS_S_i:
.text._Z3addPiS_S_i:
[----:B------:R-:W0:Y:S01]  /*0000*/  LDC R1, c[0x0][0x37c] ;  /* 0x0000df00ff017b82 */ /* 0x000e220000000800 */
[----:B------:R-:W1:Y:S01]  /*0010*/  S2R R8, SR_TID.X ;  /* 0x0000000000087919 */ /* 0x000e620000002100 */
[----:B------:R-:W2:Y:S06]  /*0020*/  LDCU UR5, c[0x0][0x2fc] ;  /* 0x00005f80ff0577ac */ /* 0x000eac0008000800 */
[----:B------:R-:W1:Y:S01]  /*0030*/  S2UR UR6, SR_CTAID.X ;  /* 0x00000000000679c3 */ /* 0x000e620000002500 */
[----:B0-----:R-:W-:Y:S01]  /*0040*/  VIADD R1, R1, 0xfffffff0 ;  /* 0xfffffff001017836 */ /* 0x001fe20000000000 */
[----:B------:R-:W0:Y:S06]  /*0050*/  LDCU UR4, c[0x0][0x2f8] ;  /* 0x00005f00ff0477ac */ /* 0x000e2c0008000800 */
[----:B------:R-:W1:Y:S08]  /*0060*/  LDC R3, c[0x0][0x360] ;  /* 0x0000d800ff037b82 */ /* 0x000e700000000800 */
[----:B------:R-:W3:Y:S01]  /*0070*/  LDC R9, c[0x0][0x398] ;  /* 0x0000e600ff097b82 */ /* 0x000ee20000000800 */
[----:B0-----:R-:W-:-:S04]  /*0080*/  IADD3 R6, P1, PT, R1, UR4, RZ ;  /* 0x0000000401067c10 */ /* 0x001fc8000ff3e0ff */
[----:B--2---:R-:W-:Y:S01]  /*0090*/  IADD3.X R7, PT, PT, RZ, UR5, RZ, P1, !PT ;  /* 0x00000005ff077c10 */ /* 0x004fe20008ffe4ff */
[----:B-1----:R-:W-:-:S05]  /*00a0*/  IMAD R8, R3, UR6, R8 ;  /* 0x0000000603087c24 */ /* 0x002fca000f8e0208 */
[----:B---3--:R-:W-:-:S13]  /*00b0*/  ISETP.GE.AND P0, PT, R8, R9, PT ;  /* 0x000000090800720c */ /* 0x008fda0003f06270 */
[----:B------:R-:W-:Y:S05]  /*00c0*/  @P0 EXIT ;  /* 0x000000000000094d */ /* 0x000fea0003800000 */
[----:B------:R-:W0:Y:S01]  /*00d0*/  LDC.64 R2, c[0x0][0x380] ;  /* 0x0000e000ff027b82 */ /* 0x000e220000000a00 */
[----:B------:R-:W1:Y:S07]  /*00e0*/  LDCU.64 UR4, c[0x0][0x358] ;  /* 0x00006b00ff0477ac */ /* 0x000e6e0008000a00 */
[----:B------:R-:W2:Y:S08]  /*00f0*/  LDC.64 R12, c[0x0][0x388] ;  /* 0x0000e200ff0c7b82 */ /* 0x000eb00000000a00 */
[----:B------:R-:W3:Y:S01]  /*0100*/  LDC.64 R4, c[0x0][0x390] ;  /* 0x0000e400ff047b82 */ /* 0x000ee20000000a00 */
[----:B0-----:R-:W-:-:S05]  /*0110*/  IMAD.WIDE R2, R8, 0x4, R2 ;  /* 0x0000000408027825 */ /* 0x001fca00078e0202 */
[----:B-1----:R-:W4:Y:S01]  /*0120*/  LDG.E R11, desc[UR4][R2.64] ;  /* 0x00000004020b7981 */ /* 0x002f22000c1e1900 */
[----:B--2---:R-:W-:-:S05]  /*0130*/  IMAD.WIDE R12, R8, 0x4, R12 ;  /* 0x00000004080c7825 */ /* 0x004fca00078e020c */
[----:B------:R-:W4:Y:S01]  /*0140*/  LDG.E R0, desc[UR4][R12.64] ;  /* 0x000000040c007981 */ /* 0x000f22000c1e1900 */
[----:B------:R-:W-:Y:S01]  /*0150*/  ISETP.GT.AND P0, PT, R9, 0xa, PT ;  /* 0x0000000a0900780c */ /* 0x000fe20003f04270 */
[----:B---3--:R-:W-:-:S04]  /*0160*/  IMAD.WIDE R4, R8, 0x4, R4 ;  /* 0x0000000408047825 */ /* 0x008fc800078e0204 */
[----:B----4-:R-:W-:-:S05]  /*0170*/  IMAD.IADD R11, R11, 0x1, R0 ;  /* 0x000000010b0b7824 */ /* 0x010fca00078e0200 */
[----:B------:R0:W-:Y:S03]  /*0180*/  STG.E desc[UR4][R4.64], R11 ;  /* 0x0000000b04007986 */ /* 0x0001e6000c101904 */
[----:B------:R-:W-:Y:S05]  /*0190*/  @P0 EXIT ;  /* 0x000000000000094d */ /* 0x000fea0003800000 */
[----:B------:R-:W2:Y:S04]  /*01a0*/  LDG.E R9, desc[UR4][R2.64] ;  /* 0x0000000402097981 */ /* 0x000ea8000c1e1900 */
[----:B------:R-:W2:Y:S01]  /*01b0*/  LDG.E R10, desc[UR4][R12.64] ;  /* 0x000000040c0a7981 */ /* 0x000ea2000c1e1900 */
[----:B------:R-:W-:Y:S01]  /*01c0*/  MOV R0, 0x0 ;  /* 0x0000000000007802 */ /* 0x000fe20000000f00 */
[----:B------:R-:W0:Y:S03]  /*01d0*/  LDCU.64 UR4, c[0x4][0x8] ;  /* 0x01000100ff0477ac */ /* 0x000e260008000a00 */
[----:B------:R1:W3:Y:S01]  /*01e0*/  LDC.64 R14, c[0x4][R0] ;  /* 0x01000000000e7b82 */ /* 0x0002e20000000a00 */
[----:B0-----:R-:W-:Y:S01]  /*01f0*/  MOV R4, UR4 ;  /* 0x0000000400047c02 */ /* 0x001fe20008000f00 */
[----:B------:R-:W-:Y:S01]  /*0200*/  IMAD.U32 R5, RZ, RZ, UR5 ;  /* 0x00000005ff057e24 */ /* 0x000fe2000f8e00ff */
[----:B--23--:R1:W-:Y:S06]  /*0210*/  STL.128 [R1], R8 ;  /* 0x0000000801007387 */ /* 0x00c3ec0000100c00 */
[----:B------:R-:W-:-:S07]  /*0220*/  LEPC R20, `(.L_x_0) ;  /* 0x000000001014794e */ /* 0x000fce0000000000 */
[----:B-1----:R-:W-:Y:S05]  /*0230*/  CALL.ABS.NOINC R14 ;  /* 0x000000000e007343 */ /* 0x002fea0003c00000 */
.L_x_0:
[----:B------:R-:W-:Y:S05]  /*0240*/  EXIT ;  /* 0x000000000000794d */ /* 0x000fea0003800000 */
.L_x_1:
[----:B------:R-:W-:-:S00]  /*0250*/  BRA `(.L_x_1) ;  /* 0xfffffffc00fc7947 */ /* 0x000fc0000383ffff */
[----:B------:R-:W-:-:S00]  /*0260*/  NOP ;  /* 0x0000000000007918 */ /* 0x000fc00000000000 */
        /* <DEDUP_REMOVED lines=9> */
.L_x_2:


//--------------------- .nv.global.init           --------------------------
	.section	.nv.global.init,"aw",@progbits
.nv.global.init:
	.type		$str,@object
	.size		$str,(.L_0 - $str)
$str:
        /*0000*/ 	.byte	0x54, 0x68, 0x72, 0x65, 0x61, 0x64, 0x20, 0x25, 0x64, 0x20, 0x65, 0x78, 0x65, 0x63, 0x75, 0x74
        /*0010*/ 	.byte	0x61, 0x6e, 0x64, 0x6f, 0x2c, 0x20, 0x73, 0x6f, 0x6d, 0x61, 0x6e, 0x64, 0x6f, 0x20, 0x25, 0x64
        /*0020*/ 	.byte	0x20, 0x2b, 0x20, 0x25, 0x64, 0x20, 0x3d, 0x20, 0x25, 0x64, 0x0a, 0x00
.L_0:


//--------------------- .nv.shared.reserved.0     --------------------------
	.section	.nv.shared.reserved.0,"aw",@nobits
	.weak		__nv_reservedSMEM_offset_0_alias
	.size		__nv_reservedSMEM_offset_0_alias, 0, 64
	.other		__nv_reservedSMEM_offset_0_alias,@"STO_CUDA_RESERVED_SHARED STV_DEFAULT"
__nv_reservedSMEM_offset_0_alias:
	.zero		0
	.zero		64


//--------------------- .nv.constant0._Z3addPiS_S_i --------------------------
	.section	.nv.constant0._Z3addPiS_S_i,"a",@progbits
	.sectionflags	@""
	.align	4
.nv.constant0._Z3addPiS_S_i:
	.zero		924


//--------------------- SYMBOLS --------------------------

	.type		.nv.reservedSmem.offset0,@object
	.size		.nv.reservedSmem.offset0,0x4
	.type		vprintf,@function
